//
// Generated by NVIDIA NVVM Compiler
//
// Compiler Build ID: CL-36424714
// Cuda compilation tools, release 13.0, V13.0.88
// Based on NVVM 20.0.0
//

.version 9.0
.target sm_100
.address_size 64

	// .globl	_Z6kernelPi
// _ZZ6kernelPiE5s_tmp has been demoted

.visible .entry _Z6kernelPi(
	.param .u64 .ptr .align 1 _Z6kernelPi_param_0
)
{
	.reg .pred 	%p<10>;
	.reg .b32 	%r<88>;
	.reg .b64 	%rd<47>;
	// demoted variable
	.shared .align 4 .u32 _ZZ6kernelPiE5s_tmp;
	ld.param.u64 	%rd25, [_Z6kernelPi_param_0];
	cvta.to.global.u64 	%rd1, %rd25;
	mov.b32 	%r15, 0;
	st.shared.u32 	[_ZZ6kernelPiE5s_tmp], %r15;
	mov.u32 	%r16, %ctaid.x;
	mov.u32 	%r17, %ntid.x;
	mov.u32 	%r18, %tid.x;
	mad.lo.s32 	%r1, %r16, %r17, %r18;
	setp.eq.s32 	%p1, %r1, -1;
	@%p1 bra 	$L__BB0_14;
	add.s32 	%r21, %r1, 1;
	mul.wide.u32 	%rd26, %r21, 40320;
	mul.wide.u32 	%rd42, %r1, 40320;
	add.s64 	%rd27, %rd42, 128;
	max.u64 	%rd28, %rd26, %rd27;
	not.b64 	%rd29, %rd42;
	add.s64 	%rd30, %rd28, %rd29;
	shr.u64 	%rd31, %rd30, 7;
	add.s64 	%rd3, %rd31, 1;
	and.b64  	%rd4, %rd3, 15;
	setp.lt.u64 	%p2, %rd30, 1920;
	mov.b32 	%r87, 0;
	@%p2 bra 	$L__BB0_4;
	and.b64  	%rd40, %rd3, 288230376151711728;
	mul.wide.u32 	%rd32, %r1, 161280;
	add.s64 	%rd33, %rd32, %rd1;
	add.s64 	%rd39, %rd33, 4096;
	mov.b32 	%r87, 0;
$L__BB0_3:
	.pragma "nounroll";
	ld.global.nc.u32 	%r23, [%rd39+-4096];
	add.s32 	%r24, %r87, %r23;
	ld.global.nc.u32 	%r25, [%rd39+-3584];
	add.s32 	%r26, %r24, %r25;
	ld.global.nc.u32 	%r27, [%rd39+-3072];
	add.s32 	%r28, %r26, %r27;
	ld.global.nc.u32 	%r29, [%rd39+-2560];
	add.s32 	%r30, %r28, %r29;
	ld.global.nc.u32 	%r31, [%rd39+-2048];
	add.s32 	%r32, %r30, %r31;
	ld.global.nc.u32 	%r33, [%rd39+-1536];
	add.s32 	%r34, %r32, %r33;
	ld.global.nc.u32 	%r35, [%rd39+-1024];
	add.s32 	%r36, %r34, %r35;
	ld.global.nc.u32 	%r37, [%rd39+-512];
	add.s32 	%r38, %r36, %r37;
	ld.global.nc.u32 	%r39, [%rd39];
	add.s32 	%r40, %r38, %r39;
	ld.global.nc.u32 	%r41, [%rd39+512];
	add.s32 	%r42, %r40, %r41;
	ld.global.nc.u32 	%r43, [%rd39+1024];
	add.s32 	%r44, %r42, %r43;
	ld.global.nc.u32 	%r45, [%rd39+1536];
	add.s32 	%r46, %r44, %r45;
	ld.global.nc.u32 	%r47, [%rd39+2048];
	add.s32 	%r48, %r46, %r47;
	ld.global.nc.u32 	%r49, [%rd39+2560];
	add.s32 	%r50, %r48, %r49;
	ld.global.nc.u32 	%r51, [%rd39+3072];
	add.s32 	%r52, %r50, %r51;
	ld.global.nc.u32 	%r53, [%rd39+3584];
	add.s32 	%r87, %r52, %r53;
	add.s64 	%rd42, %rd42, 2048;
	add.s64 	%rd40, %rd40, -16;
	add.s64 	%rd39, %rd39, 8192;
	setp.ne.s64 	%p3, %rd40, 0;
	@%p3 bra 	$L__BB0_3;
$L__BB0_4:
	setp.eq.s64 	%p4, %rd4, 0;
	@%p4 bra 	$L__BB0_13;
	and.b64  	%rd14, %rd3, 7;
	setp.lt.u64 	%p5, %rd4, 8;
	@%p5 bra 	$L__BB0_7;
	shl.b64 	%rd34, %rd42, 2;
	add.s64 	%rd35, %rd1, %rd34;
	ld.global.nc.u32 	%r55, [%rd35];
	add.s32 	%r56, %r87, %r55;
	ld.global.nc.u32 	%r57, [%rd35+512];
	add.s32 	%r58, %r56, %r57;
	ld.global.nc.u32 	%r59, [%rd35+1024];
	add.s32 	%r60, %r58, %r59;
	ld.global.nc.u32 	%r61, [%rd35+1536];
	add.s32 	%r62, %r60, %r61;
	ld.global.nc.u32 	%r63, [%rd35+2048];
	add.s32 	%r64, %r62, %r63;
	ld.global.nc.u32 	%r65, [%rd35+2560];
	add.s32 	%r66, %r64, %r65;
	ld.global.nc.u32 	%r67, [%rd35+3072];
	add.s32 	%r68, %r66, %r67;
	ld.global.nc.u32 	%r69, [%rd35+3584];
	add.s32 	%r87, %r68, %r69;
	add.s64 	%rd42, %rd42, 1024;
$L__BB0_7:
	setp.eq.s64 	%p6, %rd14, 0;
	@%p6 bra 	$L__BB0_13;
	and.b64  	%rd45, %rd3, 3;
	setp.lt.u64 	%p7, %rd14, 4;
	@%p7 bra 	$L__BB0_10;
	shl.b64 	%rd36, %rd42, 2;
	add.s64 	%rd37, %rd1, %rd36;
	ld.global.nc.u32 	%r71, [%rd37];
	add.s32 	%r72, %r87, %r71;
	ld.global.nc.u32 	%r73, [%rd37+512];
	add.s32 	%r74, %r72, %r73;
	ld.global.nc.u32 	%r75, [%rd37+1024];
	add.s32 	%r76, %r74, %r75;
	ld.global.nc.u32 	%r77, [%rd37+1536];
	add.s32 	%r87, %r76, %r77;
	add.s64 	%rd42, %rd42, 512;
$L__BB0_10:
	setp.eq.s64 	%p8, %rd45, 0;
	@%p8 bra 	$L__BB0_13;
	shl.b64 	%rd38, %rd42, 2;
	add.s64 	%rd46, %rd1, %rd38;
$L__BB0_12:
	.pragma "nounroll";
	ld.global.nc.u32 	%r78, [%rd46];
	add.s32 	%r87, %r87, %r78;
	add.s64 	%rd46, %rd46, 512;
	add.s64 	%rd45, %rd45, -1;
	setp.ne.s64 	%p9, %rd45, 0;
	@%p9 bra 	$L__BB0_12;
$L__BB0_13:
	st.shared.u32 	[_ZZ6kernelPiE5s_tmp], %r87;
$L__BB0_14:
	ret;

}


// ===== COMPILED SASS (sm_100) =====

	.target	sm_100

	.elftype	@"ET_EXEC"


//--------------------- .note.nv.tkinfo           --------------------------
	.section	.note.nv.tkinfo,"",@"SHT_NOTE"
	.sectionflags	@"SHF_NOTE_NV_TKINFO"
	.tkinfo
        /*0018*/ 	.word	0x00000002
        /*0030*/ 	.string	""
        /*0030*/ 	.string	"ptxas"
        /*0030*/ 	.string	"Cuda compilation tools, release 13.0, V13.0.88"
        /*0030*/ 	.string	"Build cuda_13.0.r13.0/compiler.36424714_0"
        /*0030*/ 	.string	"-arch sm_100 -m 64 "



//--------------------- .note.nv.cuinfo           --------------------------
	.section	.note.nv.cuinfo,"",@"SHT_NOTE"
	.sectionflags	@"SHF_NOTE_NV_CUINFO"
        /*0018*/ 	.short	0x0002
        /*001a*/ 	.short	0x0064
        /*001c*/ 	.short	0x0082
	.zero		2


//--------------------- .nv.info                  --------------------------
	.section	.nv.info,"",@"SHT_CUDA_INFO"
	.align	4


	//----- nvinfo : EIATTR_REGCOUNT
	.align		4
        /*0000*/ 	.byte	0x04, 0x2f
        /*0002*/ 	.short	(.L_1 - .L_0)
	.align		4
.L_0:
        /*0004*/ 	.word	index@(_Z6kernelPi)
        /*0008*/ 	.word	0x0000001c


	//----- nvinfo : EIATTR_FRAME_SIZE
	.align		4
.L_1:
        /*000c*/ 	.byte	0x04, 0x11
        /*000e*/ 	.short	(.L_3 - .L_2)
	.align		4
.L_2:
        /*0010*/ 	.word	index@(_Z6kernelPi)
        /*0014*/ 	.word	0x00000000


	//----- nvinfo : EIATTR_MIN_STACK_SIZE
	.align		4
.L_3:
        /*0018*/ 	.byte	0x04, 0x12
        /*001a*/ 	.short	(.L_5 - .L_4)
	.align		4
.L_4:
        /*001c*/ 	.word	index@(_Z6kernelPi)
        /*0020*/ 	.word	0x00000000
.L_5:


//--------------------- .nv.compat                --------------------------
	.section	.nv.compat,"",@"SHT_CUDA_COMPAT_INFO"
	.align	4
        /*0000*/ 	.byte	0x02, 0x09, 0x00, 0x00, 0x02, 0x02, 0x01, 0x00, 0x02, 0x05, 0x05, 0x00, 0x03, 0x07, 0x01, 0x01
        /*0010*/ 	.byte	0x02, 0x03, 0x00, 0x00, 0x02, 0x06, 0x01, 0x00, 0x04, 0x0b, 0x08, 0x00, 0x09, 0x00, 0x00, 0x00
        /*0020*/ 	.byte	0x00, 0x00, 0x00, 0x00


//--------------------- .nv.info._Z6kernelPi      --------------------------
	.section	.nv.info._Z6kernelPi,"",@"SHT_CUDA_INFO"
	.sectionflags	@""
	.align	4


	//----- nvinfo : EIATTR_CUDA_API_VERSION
	.align		4
        /*0000*/ 	.byte	0x04, 0x37
        /*0002*/ 	.short	(.L_7 - .L_6)
.L_6:
        /*0004*/ 	.word	0x00000082


	//----- nvinfo : EIATTR_KPARAM_INFO
	.align		4
.L_7:
        /*0008*/ 	.byte	0x04, 0x17
        /*000a*/ 	.short	(.L_9 - .L_8)
.L_8:
        /*000c*/ 	.word	0x00000000
        /*0010*/ 	.short	0x0000
        /*0012*/ 	.short	0x0000
        /*0014*/ 	.byte	0x00, 0xf5, 0x21, 0x00


	//----- nvinfo : EIATTR_SPARSE_MMA_MASK
	.align		4
.L_9:
        /*0018*/ 	.byte	0x03, 0x50
        /*001a*/ 	.short	0x0000


	//----- nvinfo : EIATTR_MAXREG_COUNT
	.align		4
        /*001c*/ 	.byte	0x03, 0x1b
        /*001e*/ 	.short	0x00ff


	//----- nvinfo : EIATTR_MERCURY_ISA_VERSION
	.align		4
        /*0020*/ 	.byte	0x03, 0x5f
        /*0022*/ 	.short	0x0101


	//----- nvinfo : EIATTR_VRC_CTA_INIT_COUNT
	.align		4
        /*0024*/ 	.byte	0x02, 0x4a
	.zero		1
	.zero		1


	//----- nvinfo : EIATTR_EXIT_INSTR_OFFSETS
	.align		4
        /*0028*/ 	.byte	0x04, 0x1c
        /*002a*/ 	.short	(.L_11 - .L_10)


	//   ....[0]....
.L_10:
        /*002c*/ 	.word	0x000000a0


	//   ....[1]....
        /*0030*/ 	.word	0x000008b0


	//----- nvinfo : EIATTR_CRS_STACK_SIZE
	.align		4
.L_11:
        /*0034*/ 	.byte	0x04, 0x1e
        /*0036*/ 	.short	(.L_13 - .L_12)
.L_12:
        /*0038*/ 	.word	0x00000000


	//----- nvinfo : EIATTR_CBANK_PARAM_SIZE
	.align		4
.L_13:
        /*003c*/ 	.byte	0x03, 0x19
        /*003e*/ 	.short	0x0008


	//----- nvinfo : EIATTR_PARAM_CBANK
	.align		4
        /*0040*/ 	.byte	0x04, 0x0a
        /*0042*/ 	.short	(.L_15 - .L_14)
	.align		4
.L_14:
        /*0044*/ 	.word	index@(.nv.constant0._Z6kernelPi)
        /*0048*/ 	.short	0x0380
        /*004a*/ 	.short	0x0008


	//----- nvinfo : EIATTR_SW_WAR
	.align		4
.L_15:
        /*004c*/ 	.byte	0x04, 0x36
        /*004e*/ 	.short	(.L_17 - .L_16)
.L_16:
        /*0050*/ 	.word	0x00000008
.L_17:


//--------------------- .nv.callgraph             --------------------------
	.section	.nv.callgraph,"",@"SHT_CUDA_CALLGRAPH"
	.align	4
	.sectionentsize	8
	.align		4
        /*0000*/ 	.word	0x00000000
	.align		4
        /*0004*/ 	.word	0xffffffff
	.align		4
        /*0008*/ 	.word	0x00000000
	.align		4
        /*000c*/ 	.word	0xfffffffe
	.align		4
        /*0010*/ 	.word	0x00000000
	.align		4
        /*0014*/ 	.word	0xfffffffd
	.align		4
        /*0018*/ 	.word	0x00000000
	.align		4
        /*001c*/ 	.word	0xfffffffc


//--------------------- .text._Z6kernelPi         --------------------------
	.section	.text._Z6kernelPi,"ax",@progbits
	.align	128
        .global         _Z6kernelPi
        .type           _Z6kernelPi,@function
        .size           _Z6kernelPi,(.L_x_9 - _Z6kernelPi)
        .other          _Z6kernelPi,@"STO_CUDA_ENTRY STV_DEFAULT"
_Z6kernelPi:
.text._Z6kernelPi:
[----:B------:R-:W-:Y:S01]  /*0000*/  LDC R1, c[0x0][0x37c] ;  /* 0x0000df00ff017b82 */ /* 0x000fe20000000800 */
[----:B------:R-:W0:Y:S07]  /*0010*/  S2R R0, SR_TID.X ;  /* 0x0000000000007919 */ /* 0x000e2e0000002100 */
[----:B------:R-:W0:Y:S08]  /*0020*/  S2UR UR4, SR_CTAID.X ;  /* 0x00000000000479c3 */ /* 0x000e300000002500 */
[----:B------:R-:W0:Y:S08]  /*0030*/  LDC R7, c[0x0][0x360] ;  /* 0x0000d800ff077b82 */ /* 0x000e300000000800 */
[----:B------:R-:W1:Y:S01]  /*0040*/  S2UR UR5, SR_CgaCtaId ;  /* 0x00000000000579c3 */ /* 0x000e620000008800 */
[----:B0-----:R-:W-:Y:S01]  /*0050*/  IMAD R7, R7, UR4, R0 ;  /* 0x0000000407077c24 */ /* 0x001fe2000f8e0200 */
[----:B------:R-:W-:-:S04]  /*0060*/  UMOV UR4, 0x400 ;  /* 0x0000040000047882 */ /* 0x000fc80000000000 */
[----:B------:R-:W-:Y:S01]  /*0070*/  ISETP.NE.AND P0, PT, R7, -0x1, PT ;  /* 0xffffffff0700780c */ /* 0x000fe20003f05270 */
[----:B-1----:R-:W-:-:S09]  /*0080*/  ULEA UR4, UR5, UR4, 0x18 ;  /* 0x0000000405047291 */ /* 0x002fd2000f8ec0ff */
[----:B------:R-:W-:Y:S03]  /*0090*/  STS [UR4], RZ ;  /* 0x000000ffff007988 */ /* 0x000fe60008000804 */
[----:B------:R-:W-:Y:S05]  /*00a0*/  @!P0 EXIT ;  /* 0x000000000000894d */ /* 0x000fea0003800000 */
[C---:B------:R-:W-:Y:S01]  /*00b0*/  IMAD.WIDE.U32 R4, R7.reuse, 0x9d80, RZ ;  /* 0x00009d8007047825 */ /* 0x040fe200078e00ff */
[----:B------:R-:W0:Y:S01]  /*00c0*/  LDCU.64 UR6, c[0x0][0x358] ;  /* 0x00006b00ff0677ac */ /* 0x000e220008000a00 */
[----:B------:R-:W-:Y:S02]  /*00d0*/  BSSY.RECONVERGENT B0, `(.L_x_0) ;  /* 0x000003f000007945 */ /* 0x000fe40003800200 */
[----:B------:R-:W-:Y:S01]  /*00e0*/  VIADD R2, R7, 0x1 ;  /* 0x0000000107027836 */ /* 0x000fe20000000000 */
[----:B------:R-:W-:Y:S02]  /*00f0*/  IADD3 R9, P1, PT, R4, 0x80, RZ ;  /* 0x0000008004097810 */ /* 0x000fe40007f3e0ff */
[----:B------:R-:W-:Y:S01]  /*0100*/  LOP3.LUT R0, RZ, R4, RZ, 0x33, !PT ;  /* 0x00000004ff007212 */ /* 0x000fe200078e33ff */
[----:B------:R-:W-:-:S04]  /*0110*/  IMAD.WIDE.U32 R2, R2, 0x9d80, RZ ;  /* 0x00009d8002027825 */ /* 0x000fc800078e00ff */
[----:B------:R-:W-:Y:S01]  /*0120*/  IMAD.X R11, RZ, RZ, R5, P1 ;  /* 0x000000ffff0b7224 */ /* 0x000fe200008e0605 */
[----:B------:R-:W-:-:S04]  /*0130*/  ISETP.GT.U32.AND P0, PT, R2, R9, PT ;  /* 0x000000090200720c */ /* 0x000fc80003f04070 */
[----:B------:R-:W-:-:S04]  /*0140*/  ISETP.GT.U32.AND.EX P0, PT, R3, R11, PT, P0 ;  /* 0x0000000b0300720c */ /* 0x000fc80003f04100 */
[----:B------:R-:W-:Y:S02]  /*0150*/  SEL R9, R2, R9, P0 ;  /* 0x0000000902097207 */ /* 0x000fe40000000000 */
[----:B------:R-:W-:Y:S02]  /*0160*/  SEL R6, R3, R11, P0 ;  /* 0x0000000b03067207 */ /* 0x000fe40000000000 */
[----:B------:R-:W-:Y:S02]  /*0170*/  LOP3.LUT R3, RZ, R5, RZ, 0x33, !PT ;  /* 0x00000005ff037212 */ /* 0x000fe400078e33ff */
[----:B------:R-:W-:-:S04]  /*0180*/  IADD3 R2, P0, PT, R0, R9, RZ ;  /* 0x0000000900027210 */ /* 0x000fc80007f1e0ff */
[----:B------:R-:W-:Y:S01]  /*0190*/  ISETP.GE.U32.AND P1, PT, R2, 0x780, PT ;  /* 0x000007800200780c */ /* 0x000fe20003f26070 */
[----:B------:R-:W-:Y:S02]  /*01a0*/  IMAD.X R3, R3, 0x1, R6, P0 ;  /* 0x0000000103037824 */ /* 0x000fe400000e0606 */
[----:B------:R-:W-:-:S03]  /*01b0*/  IMAD.MOV.U32 R6, RZ, RZ, RZ ;  /* 0x000000ffff067224 */ /* 0x000fc600078e00ff */
[----:B------:R-:W-:Y:S02]  /*01c0*/  SHF.R.U64 R0, R2, 0x7, R3 ;  /* 0x0000000702007819 */ /* 0x000fe40000001203 */
[----:B------:R-:W-:Y:S02]  /*01d0*/  ISETP.GE.U32.AND.EX P1, PT, R3, RZ, PT, P1 ;  /* 0x000000ff0300720c */ /* 0x000fe40003f26110 */
[----:B------:R-:W-:-:S04]  /*01e0*/  IADD3 R0, P2, PT, R0, 0x1, RZ ;  /* 0x0000000100007810 */ /* 0x000fc80007f5e0ff */
[----:B------:R-:W-:Y:S02]  /*01f0*/  LOP3.LUT R19, R0, 0xf, RZ, 0xc0, !PT ;  /* 0x0000000f00137812 */ /* 0x000fe400078ec0ff */
[----:B------:R-:W-:Y:S02]  /*0200*/  LEA.HI.X R8, R3, RZ, RZ, 0x19, P2 ;  /* 0x000000ff03087211 */ /* 0x000fe400010fccff */
[----:B------:R-:W-:-:S04]  /*0210*/  ISETP.NE.U32.AND P0, PT, R19, RZ, PT ;  /* 0x000000ff1300720c */ /* 0x000fc80003f05070 */
[----:B------:R-:W-:Y:S01]  /*0220*/  ISETP.NE.AND.EX P0, PT, RZ, RZ, PT, P0 ;  /* 0x000000ffff00720c */ /* 0x000fe20003f05300 */
[----:B0-----:R-:W-:-:S12]  /*0230*/  @!P1 BRA `(.L_x_1) ;  /* 0x0000000000a09947 */ /* 0x001fd80003800000 */
[----:B------:R-:W0:Y:S01]  /*0240*/  LDC.64 R2, c[0x0][0x380] ;  /* 0x0000e000ff027b82 */ /* 0x000e220000000a00 */
[----:B------:R-:W-:Y:S01]  /*0250*/  LOP3.LUT R8, R8, 0x3ffffff, RZ, 0xc0, !PT ;  /* 0x03ffffff08087812 */ /* 0x000fe200078ec0ff */
[----:B------:R-:W-:Y:S02]  /*0260*/  IMAD.MOV.U32 R6, RZ, RZ, RZ ;  /* 0x000000ffff067224 */ /* 0x000fe400078e00ff */
[----:B0-----:R-:W-:Y:S01]  /*0270*/  IMAD.WIDE.U32 R2, R7, 0x27600, R2 ;  /* 0x0002760007027825 */ /* 0x001fe200078e0002 */
[----:B------:R-:W-:Y:S02]  /*0280*/  LOP3.LUT R7, R0, 0xfffffff0, RZ, 0xc0, !PT ;  /* 0xfffffff000077812 */ /* 0x000fe400078ec0ff */
[----:B------:R-:W-:-:S05]  /*0290*/  IADD3 R2, P1, PT, R2, 0x1000, RZ ;  /* 0x0000100002027810 */ /* 0x000fca0007f3e0ff */
[----:B------:R-:W-:-:S08]  /*02a0*/  IMAD.X R3, RZ, RZ, R3, P1 ;  /* 0x000000ffff037224 */ /* 0x000fd000008e0603 */
.L_x_2:
[----:B------:R-:W2:Y:S04]  /*02b0*/  LDG.E.CONSTANT R15, desc[UR6][R2.64+-0x1000] ;  /* 0xfff00006020f7981 */ /* 0x000ea8000c1e9900 */
[----:B------:R-:W2:Y:S04]  /*02c0*/  LDG.E.CONSTANT R16, desc[UR6][R2.64+-0xe00] ;  /* 0xfff2000602107981 */ /* 0x000ea8000c1e9900 */
[----:B------:R-:W3:Y:S04]  /*02d0*/  LDG.E.CONSTANT R18, desc[UR6][R2.64+-0xc00] ;  /* 0xfff4000602127981 */ /* 0x000ee8000c1e9900 */
[----:B------:R-:W3:Y:S04]  /*02e0*/  LDG.E.CONSTANT R17, desc[UR6][R2.64+-0xa00] ;  /* 0xfff6000602117981 */ /* 0x000ee8000c1e9900 */
[----:B------:R-:W4:Y:S04]  /*02f0*/  LDG.E.CONSTANT R20, desc[UR6][R2.64+-0x800] ;  /* 0xfff8000602147981 */ /* 0x000f28000c1e9900 */
[----:B------:R-:W4:Y:S04]  /*0300*/  LDG.E.CONSTANT R21, desc[UR6][R2.64+-0x600] ;  /* 0xfffa000602157981 */ /* 0x000f28000c1e9900 */
[----:B------:R-:W5:Y:S04]  /*0310*/  LDG.E.CONSTANT R22, desc[UR6][R2.64+-0x400] ;  /* 0xfffc000602167981 */ /* 0x000f68000c1e9900 */
        /* <DEDUP_REMOVED lines=8> */
[----:B------:R0:W5:Y:S01]  /*03a0*/  LDG.E.CONSTANT R12, desc[UR6][R2.64+0xe00] ;  /* 0x000e0006020c7981 */ /* 0x000162000c1e9900 */
[----:B------:R-:W-:-:S02]  /*03b0*/  IADD3 R7, P1, PT, R7, -0x10, RZ ;  /* 0xfffffff007077810 */ /* 0x000fc40007f3e0ff */
[----:B------:R-:W-:Y:S02]  /*03c0*/  IADD3 R4, P2, PT, R4, 0x800, RZ ;  /* 0x0000080004047810 */ /* 0x000fe40007f5e0ff */
[----:B------:R-:W-:Y:S02]  /*03d0*/  IADD3.X R8, PT, PT, R8, -0x1, RZ, P1, !PT ;  /* 0xffffffff08087810 */ /* 0x000fe40000ffe4ff */
[----:B------:R-:W-:Y:S01]  /*03e0*/  ISETP.NE.U32.AND P1, PT, R7, RZ, PT ;  /* 0x000000ff0700720c */ /* 0x000fe20003f25070 */
[----:B------:R-:W-:Y:S01]  /*03f0*/  IMAD.X R5, RZ, RZ, R5, P2 ;  /* 0x000000ffff057224 */ /* 0x000fe200010e0605 */
[----:B0-----:R-:W-:Y:S02]  /*0400*/  IADD3 R2, P3, PT, R2, 0x2000, RZ ;  /* 0x0000200002027810 */ /* 0x001fe40007f7e0ff */
[----:B------:R-:W-:-:S03]  /*0410*/  ISETP.NE.AND.EX P1, PT, R8, RZ, PT, P1 ;  /* 0x000000ff0800720c */ /* 0x000fc60003f25310 */
[----:B------:R-:W-:Y:S01]  /*0420*/  IMAD.X R3, RZ, RZ, R3, P3 ;  /* 0x000000ffff037224 */ /* 0x000fe200018e0603 */
[----:B--2---:R-:W-:-:S04]  /*0430*/  IADD3 R15, PT, PT, R16, R6, R15 ;  /* 0x00000006100f7210 */ /* 0x004fc80007ffe00f */
[----:B---3--:R-:W-:-:S04]  /*0440*/  IADD3 R15, PT, PT, R17, R15, R18 ;  /* 0x0000000f110f7210 */ /* 0x008fc80007ffe012 */
[----:B----4-:R-:W-:-:S04]  /*0450*/  IADD3 R15, PT, PT, R21, R15, R20 ;  /* 0x0000000f150f7210 */ /* 0x010fc80007ffe014 */
[----:B-----5:R-:W-:-:S04]  /*0460*/  IADD3 R15, PT, PT, R23, R15, R22 ;  /* 0x0000000f170f7210 */ /* 0x020fc80007ffe016 */
[----:B------:R-:W-:-:S04]  /*0470*/  IADD3 R15, PT, PT, R25, R15, R24 ;  /* 0x0000000f190f7210 */ /* 0x000fc80007ffe018 */
[----:B------:R-:W-:-:S04]  /*0480*/  IADD3 R11, PT, PT, R14, R15, R11 ;  /* 0x0000000f0e0b7210 */ /* 0x000fc80007ffe00b */
[----:B------:R-:W-:-:S04]  /*0490*/  IADD3 R10, PT, PT, R13, R11, R10 ;  /* 0x0000000b0d0a7210 */ /* 0x000fc80007ffe00a */
[----:B------:R-:W-:Y:S01]  /*04a0*/  IADD3 R6, PT, PT, R12, R10, R9 ;  /* 0x0000000a0c067210 */ /* 0x000fe20007ffe009 */
[----:B------:R-:W-:Y:S06]  /*04b0*/  @P1 BRA `(.L_x_2) ;  /* 0xfffffffc007c1947 */ /* 0x000fec000383ffff */
.L_x_1:
[----:B------:R-:W-:Y:S05]  /*04c0*/  BSYNC.RECONVERGENT B0 ;  /* 0x0000000000007941 */ /* 0x000fea0003800200 */
.L_x_0:
[----:B------:R-:W-:Y:S04]  /*04d0*/  BSSY.RECONVERGENT B0, `(.L_x_3) ;  /* 0x000003c000007945 */ /* 0x000fe80003800200 */
[----:B------:R-:W-:Y:S05]  /*04e0*/  @!P0 BRA `(.L_x_4) ;  /* 0x0000000000e88947 */ /* 0x000fea0003800000 */
[----:B------:R-:W-:Y:S01]  /*04f0*/  ISETP.GE.U32.AND P0, PT, R19, 0x8, PT ;  /* 0x000000081300780c */ /* 0x000fe20003f06070 */
[----:B------:R-:W-:Y:S01]  /*0500*/  BSSY.RECONVERGENT B1, `(.L_x_5) ;  /* 0x0000017000017945 */ /* 0x000fe20003800200 */
[----:B------:R-:W-:Y:S02]  /*0510*/  LOP3.LUT R15, R0, 0x7, RZ, 0xc0, !PT ;  /* 0x00000007000f7812 */ /* 0x000fe400078ec0ff */
[----:B------:R-:W-:Y:S02]  /*0520*/  ISETP.GE.U32.AND.EX P0, PT, RZ, RZ, PT, P0 ;  /* 0x000000ffff00720c */ /* 0x000fe40003f06100 */
[----:B------:R-:W-:-:S04]  /*0530*/  ISETP.NE.U32.AND P1, PT, R15, RZ, PT ;  /* 0x000000ff0f00720c */ /* 0x000fc80003f25070 */
[----:B------:R-:W-:-:S07]  /*0540*/  ISETP.NE.AND.EX P1, PT, RZ, RZ, PT, P1 ;  /* 0x000000ffff00720c */ /* 0x000fce0003f25310 */
[----:B------:R-:W-:Y:S06]  /*0550*/  @!P0 BRA `(.L_x_6) ;  /* 0x0000000000448947 */ /* 0x000fec0003800000 */
[----:B------:R-:W0:Y:S02]  /*0560*/  LDCU.64 UR8, c[0x0][0x380] ;  /* 0x00007000ff0877ac */ /* 0x000e240008000a00 */
[----:B0-----:R-:W-:-:S04]  /*0570*/  LEA R2, P0, R4, UR8, 0x2 ;  /* 0x0000000804027c11 */ /* 0x001fc8000f8010ff */
[----:B------:R-:W-:-:S05]  /*0580*/  LEA.HI.X R3, R4, UR9, R5, 0x2, P0 ;  /* 0x0000000904037c11 */ /* 0x000fca00080f1405 */
[----:B------:R-:W2:Y:S04]  /*0590*/  LDG.E.CONSTANT R7, desc[UR6][R2.64] ;  /* 0x0000000602077981 */ /* 0x000ea8000c1e9900 */
[----:B------:R-:W2:Y:S04]  /*05a0*/  LDG.E.CONSTANT R8, desc[UR6][R2.64+0x200] ;  /* 0x0002000602087981 */ /* 0x000ea8000c1e9900 */
[----:B------:R-:W3:Y:S04]  /*05b0*/  LDG.E.CONSTANT R10, desc[UR6][R2.64+0x400] ;  /* 0x00040006020a7981 */ /* 0x000ee8000c1e9900 */
[----:B------:R-:W3:Y:S04]  /*05c0*/  LDG.E.CONSTANT R9, desc[UR6][R2.64+0x600] ;  /* 0x0006000602097981 */ /* 0x000ee8000c1e9900 */
[----:B------:R-:W4:Y:S04]  /*05d0*/  LDG.E.CONSTANT R12, desc[UR6][R2.64+0x800] ;  /* 0x00080006020c7981 */ /* 0x000f28000c1e9900 */
[----:B------:R-:W4:Y:S04]  /*05e0*/  LDG.E.CONSTANT R11, desc[UR6][R2.64+0xa00] ;  /* 0x000a0006020b7981 */ /* 0x000f28000c1e9900 */
[----:B------:R-:W5:Y:S04]  /*05f0*/  LDG.E.CONSTANT R14, desc[UR6][R2.64+0xc00] ;  /* 0x000c0006020e7981 */ /* 0x000f68000c1e9900 */
[----:B------:R-:W5:Y:S01]  /*0600*/  LDG.E.CONSTANT R13, desc[UR6][R2.64+0xe00] ;  /* 0x000e0006020d7981 */ /* 0x000f62000c1e9900 */
[----:B------:R-:W-:-:S05]  /*0610*/  IADD3 R4, P0, PT, R4, 0x400, RZ ;  /* 0x0000040004047810 */ /* 0x000fca0007f1e0ff */
[----:B------:R-:W-:Y:S01]  /*0620*/  IMAD.X R5, RZ, RZ, R5, P0 ;  /* 0x000000ffff057224 */ /* 0x000fe200000e0605 */
[----:B--2---:R-:W-:-:S04]  /*0630*/  IADD3 R7, PT, PT, R8, R6, R7 ;  /* 0x0000000608077210 */ /* 0x004fc80007ffe007 */
[----:B---3--:R-:W-:-:S04]  /*0640*/  IADD3 R7, PT, PT, R9, R7, R10 ;  /* 0x0000000709077210 */ /* 0x008fc80007ffe00a */
[----:B----4-:R-:W-:-:S04]  /*0650*/  IADD3 R7, PT, PT, R11, R7, R12 ;  /* 0x000000070b077210 */ /* 0x010fc80007ffe00c */
[----:B-----5:R-:W-:-:S07]  /*0660*/  IADD3 R6, PT, PT, R13, R7, R14 ;  /* 0x000000070d067210 */ /* 0x020fce0007ffe00e */
.L_x_6:
[----:B------:R-:W-:Y:S05]  /*0670*/  BSYNC.RECONVERGENT B1 ;  /* 0x0000000000017941 */ /* 0x000fea0003800200 */
.L_x_5:
[----:B------:R-:W-:Y:S05]  /*0680*/  @!P1 BRA `(.L_x_4) ;  /* 0x0000000000809947 */ /* 0x000fea0003800000 */
[----:B------:R-:W-:-:S04]  /*0690*/  ISETP.GE.U32.AND P0, PT, R15, 0x4, PT ;  /* 0x000000040f00780c */ /* 0x000fc80003f06070 */
[----:B------:R-:W-:-:S13]  /*06a0*/  ISETP.GE.U32.AND.EX P0, PT, RZ, RZ, PT, P0 ;  /* 0x000000ffff00720c */ /* 0x000fda0003f06100 */
[----:B------:R-:W0:Y:S02]  /*06b0*/  @P0 LDC.64 R2, c[0x0][0x380] ;  /* 0x0000e000ff020b82 */ /* 0x000e240000000a00 */
[----:B0-----:R-:W-:-:S04]  /*06c0*/  @P0 LEA R2, P1, R4, R2, 0x2 ;  /* 0x0000000204020211 */ /* 0x001fc800078210ff */
[----:B------:R-:W-:-:S05]  /*06d0*/  @P0 LEA.HI.X R3, R4, R3, R5, 0x2, P1 ;  /* 0x0000000304030211 */ /* 0x000fca00008f1405 */
[----:B------:R-:W2:Y:S04]  /*06e0*/  @P0 LDG.E.CONSTANT R9, desc[UR6][R2.64] ;  /* 0x0000000602090981 */ /* 0x000ea8000c1e9900 */
[----:B------:R-:W2:Y:S04]  /*06f0*/  @P0 LDG.E.CONSTANT R10, desc[UR6][R2.64+0x200] ;  /* 0x00020006020a0981 */ /* 0x000ea8000c1e9900 */
[----:B------:R-:W3:Y:S04]  /*0700*/  @P0 LDG.E.CONSTANT R12, desc[UR6][R2.64+0x400] ;  /* 0x00040006020c0981 */ /* 0x000ee8000c1e9900 */
[----:B------:R-:W3:Y:S01]  /*0710*/  @P0 LDG.E.CONSTANT R11, desc[UR6][R2.64+0x600] ;  /* 0x00060006020b0981 */ /* 0x000ee2000c1e9900 */
[----:B------:R-:W-:Y:S01]  /*0720*/  LOP3.LUT R7, R0, 0x3, RZ, 0xc0, !PT ;  /* 0x0000000300077812 */ /* 0x000fe200078ec0ff */
[----:B------:R-:W-:Y:S01]  /*0730*/  IMAD.MOV.U32 R8, RZ, RZ, RZ ;  /* 0x000000ffff087224 */ /* 0x000fe200078e00ff */
[----:B------:R-:W-:-:S02]  /*0740*/  @P0 IADD3 R4, P2, PT, R4, 0x200, RZ ;  /* 0x0000020004040810 */ /* 0x000fc40007f5e0ff */
[----:B------:R-:W-:-:S03]  /*0750*/  ISETP.NE.U32.AND P1, PT, R7, RZ, PT ;  /* 0x000000ff0700720c */ /* 0x000fc60003f25070 */
[----:B------:R-:W-:Y:S01]  /*0760*/  @P0 IMAD.X R5, RZ, RZ, R5, P2 ;  /* 0x000000ffff050224 */ /* 0x000fe200010e0605 */
[----:B------:R-:W-:Y:S02]  /*0770*/  ISETP.NE.AND.EX P1, PT, R8, RZ, PT, P1 ;  /* 0x000000ff0800720c */ /* 0x000fe40003f25310 */
[----:B--2---:R-:W-:-:S04]  /*0780*/  @P0 IADD3 R9, PT, PT, R10, R6, R9 ;  /* 0x000000060a090210 */ /* 0x004fc80007ffe009 */
[----:B---3--:R-:W-:-:S07]  /*0790*/  @P0 IADD3 R6, PT, PT, R11, R9, R12 ;  /* 0x000000090b060210 */ /* 0x008fce0007ffe00c */
[----:B------:R-:W-:Y:S05]  /*07a0*/  @!P1 BRA `(.L_x_4) ;  /* 0x0000000000389947 */ /* 0x000fea0003800000 */
[----:B------:R-:W0:Y:S02]  /*07b0*/  LDCU.64 UR8, c[0x0][0x380] ;  /* 0x00007000ff0877ac */ /* 0x000e240008000a00 */
[----:B0-----:R-:W-:-:S04]  /*07c0*/  LEA R0, P0, R4, UR8, 0x2 ;  /* 0x0000000804007c11 */ /* 0x001fc8000f8010ff */
[----:B------:R-:W-:-:S09]  /*07d0*/  LEA.HI.X R5, R4, UR9, R5, 0x2, P0 ;  /* 0x0000000904057c11 */ /* 0x000fd200080f1405 */
.L_x_7:
[----:B------:R-:W-:Y:S02]  /*07e0*/  IMAD.MOV.U32 R3, RZ, RZ, R5 ;  /* 0x000000ffff037224 */ /* 0x000fe400078e0005 */
[----:B------:R-:W-:-:S05]  /*07f0*/  IMAD.MOV.U32 R2, RZ, RZ, R0 ;  /* 0x000000ffff027224 */ /* 0x000fca00078e0000 */
[----:B------:R-:W2:Y:S01]  /*0800*/  LDG.E.CONSTANT R3, desc[UR6][R2.64] ;  /* 0x0000000602037981 */ /* 0x000ea2000c1e9900 */
[----:B------:R-:W-:Y:S02]  /*0810*/  IADD3 R7, P0, PT, R7, -0x1, RZ ;  /* 0xffffffff07077810 */ /* 0x000fe40007f1e0ff */
[----:B------:R-:W-:Y:S02]  /*0820*/  IADD3 R0, P1, PT, R0, 0x200, RZ ;  /* 0x0000020000007810 */ /* 0x000fe40007f3e0ff */
[----:B------:R-:W-:Y:S02]  /*0830*/  IADD3.X R8, PT, PT, R8, -0x1, RZ, P0, !PT ;  /* 0xffffffff08087810 */ /* 0x000fe400007fe4ff */
[----:B------:R-:W-:Y:S01]  /*0840*/  ISETP.NE.U32.AND P0, PT, R7, RZ, PT ;  /* 0x000000ff0700720c */ /* 0x000fe20003f05070 */
[----:B------:R-:W-:-:S03]  /*0850*/  IMAD.X R5, RZ, RZ, R5, P1 ;  /* 0x000000ffff057224 */ /* 0x000fc600008e0605 */
[----:B------:R-:W-:Y:S01]  /*0860*/  ISETP.NE.AND.EX P0, PT, R8, RZ, PT, P0 ;  /* 0x000000ff0800720c */ /* 0x000fe20003f05300 */
[----:B--2---:R-:W-:-:S12]  /*0870*/  IMAD.IADD R6, R3, 0x1, R6 ;  /* 0x0000000103067824 */ /* 0x004fd800078e0206 */
[----:B------:R-:W-:Y:S05]  /*0880*/  @P0 BRA `(.L_x_7) ;  /* 0xfffffffc00d40947 */ /* 0x000fea000383ffff */
.L_x_4:
[----:B------:R-:W-:Y:S05]  /*0890*/  BSYNC.RECONVERGENT B0 ;  /* 0x0000000000007941 */ /* 0x000fea0003800200 */
.L_x_3:
[----:B------:R-:W-:Y:S01]  /*08a0*/  STS [UR4], R6 ;  /* 0x00000006ff007988 */ /* 0x000fe20008000804 */
[----:B------:R-:W-:Y:S05]  /*08b0*/  EXIT ;  /* 0x000000000000794d */ /* 0x000fea0003800000 */
.L_x_8:
[----:B------:R-:W-:-:S00]  /*08c0*/  BRA `(.L_x_8) ;  /* 0xfffffffc00fc7947 */ /* 0x000fc0000383ffff */
[----:B------:R-:W-:-:S00]  /*08d0*/  NOP ;  /* 0x0000000000007918 */ /* 0x000fc00000000000 */
        /* <DEDUP_REMOVED lines=10> */
.L_x_9:


//--------------------- .nv.shared._Z6kernelPi    --------------------------
	.section	.nv.shared._Z6kernelPi,"aw",@nobits
	.sectionflags	@""
	.align	4
.nv.shared._Z6kernelPi:
	.zero		1028


//--------------------- .nv.shared.reserved.0     --------------------------
	.section	.nv.shared.reserved.0,"aw",@nobits
	.weak		__nv_reservedSMEM_offset_0_alias
	.size		__nv_reservedSMEM_offset_0_alias, 0, 64
	.other		__nv_reservedSMEM_offset_0_alias,@"STO_CUDA_RESERVED_SHARED STV_DEFAULT"
__nv_reservedSMEM_offset_0_alias:
	.zero		0
	.zero		64


//--------------------- .nv.constant0._Z6kernelPi --------------------------
	.section	.nv.constant0._Z6kernelPi,"a",@progbits
	.sectionflags	@""
	.align	4
.nv.constant0._Z6kernelPi:
	.zero		904


//--------------------- SYMBOLS --------------------------

	.type		.nv.reservedSmem.offset0,@object
	.size		.nv.reservedSmem.offset0,0x4
	.type		.nv.reservedSmem.cap,@object
	.size		.nv.reservedSmem.cap,0x4
